//
// Generated by NVIDIA NVVM Compiler
//
// Compiler Build ID: CL-36424714
// Cuda compilation tools, release 13.0, V13.0.88
// Based on NVVM 20.0.0
//

.version 9.0
.target sm_100
.address_size 64

	// .globl	_Z5solvemPfS_S_

.visible .entry _Z5solvemPfS_S_(
	.param .u64 _Z5solvemPfS_S__param_0,
	.param .u64 .ptr .align 1 _Z5solvemPfS_S__param_1,
	.param .u64 .ptr .align 1 _Z5solvemPfS_S__param_2,
	.param .u64 .ptr .align 1 _Z5solvemPfS_S__param_3
)
{
	.reg .pred 	%p<7>;
	.reg .b32 	%r<14>;
	.reg .b32 	%f<16>;
	.reg .b64 	%rd<36>;

	ld.param.u64 	%rd14, [_Z5solvemPfS_S__param_0];
	ld.param.u64 	%rd16, [_Z5solvemPfS_S__param_1];
	ld.param.u64 	%rd17, [_Z5solvemPfS_S__param_2];
	ld.param.u64 	%rd15, [_Z5solvemPfS_S__param_3];
	cvta.to.global.u64 	%rd1, %rd17;
	cvta.to.global.u64 	%rd2, %rd16;
	mov.u32 	%r5, %ntid.x;
	mov.u32 	%r6, %ctaid.x;
	mov.u32 	%r7, %tid.x;
	mad.lo.s32 	%r1, %r5, %r6, %r7;
	setp.lt.s32 	%p1, %r1, 0;
	cvt.s64.s32 	%rd18, %r1;
	setp.le.u64 	%p2, %rd14, %rd18;
	or.pred  	%p3, %p1, %p2;
	@%p3 bra 	$L__BB0_7;
	cvta.to.global.u64 	%rd19, %rd15;
	cvt.u64.u32 	%rd3, %r1;
	mul.wide.u32 	%rd20, %r1, 4;
	add.s64 	%rd4, %rd19, %rd20;
	mov.b32 	%r8, 0;
	st.global.u32 	[%rd4], %r8;
	cvt.u32.u64 	%r9, %rd14;
	mad.lo.s32 	%r13, %r1, %r9, %r1;
	cvt.s64.s32 	%rd34, %r13;
	add.s64 	%rd6, %rd14, 1;
	mad.lo.s64 	%rd7, %rd3, %rd14, %rd3;
	add.s64 	%rd8, %rd7, %rd14;
	setp.le.u64 	%p4, %rd8, %rd34;
	mov.f32 	%f15, 0f00000000;
	@%p4 bra 	$L__BB0_6;
$L__BB0_2:
	shl.b64 	%rd21, %rd34, 2;
	add.s64 	%rd22, %rd2, %rd21;
	ld.global.f32 	%f2, [%rd22];
	or.b64  	%rd23, %rd34, %rd6;
	and.b64  	%rd24, %rd23, -4294967296;
	setp.ne.s64 	%p5, %rd24, 0;
	@%p5 bra 	$L__BB0_4;
	cvt.u32.u64 	%r10, %rd6;
	cvt.u32.u64 	%r11, %rd34;
	rem.u32 	%r12, %r11, %r10;
	cvt.u64.u32 	%rd35, %r12;
	bra.uni 	$L__BB0_5;
$L__BB0_4:
	rem.u64 	%rd35, %rd34, %rd6;
$L__BB0_5:
	shl.b64 	%rd25, %rd35, 2;
	add.s64 	%rd26, %rd1, %rd25;
	ld.global.f32 	%f6, [%rd26];
	mul.f32 	%f7, %f2, %f6;
	sub.f32 	%f15, %f15, %f7;
	st.global.f32 	[%rd4], %f15;
	add.s32 	%r13, %r13, 1;
	cvt.s64.s32 	%rd34, %r13;
	setp.gt.u64 	%p6, %rd8, %rd34;
	@%p6 bra 	$L__BB0_2;
$L__BB0_6:
	add.s64 	%rd27, %rd7, %rd3;
	shl.b64 	%rd28, %rd27, 2;
	add.s64 	%rd29, %rd2, %rd28;
	ld.global.f32 	%f8, [%rd29];
	shl.b64 	%rd30, %rd3, 2;
	add.s64 	%rd31, %rd1, %rd30;
	ld.global.f32 	%f9, [%rd31];
	fma.rn.f32 	%f10, %f8, %f9, %f15;
	st.global.f32 	[%rd4], %f10;
	shl.b64 	%rd32, %rd8, 2;
	add.s64 	%rd33, %rd2, %rd32;
	ld.global.f32 	%f11, [%rd33];
	add.f32 	%f12, %f10, %f11;
	st.global.f32 	[%rd4], %f12;
	ld.global.f32 	%f13, [%rd29];
	div.rn.f32 	%f14, %f12, %f13;
	st.global.f32 	[%rd4], %f14;
$L__BB0_7:
	ret;

}


// ===== COMPILED SASS (sm_100) =====

	.target	sm_100

	.elftype	@"ET_EXEC"


//--------------------- .note.nv.tkinfo           --------------------------
	.section	.note.nv.tkinfo,"",@"SHT_NOTE"
	.sectionflags	@"SHF_NOTE_NV_TKINFO"
	.tkinfo
        /*0018*/ 	.word	0x00000002
        /*0030*/ 	.string	""
        /*0030*/ 	.string	"ptxas"
        /*0030*/ 	.string	"Cuda compilation tools, release 13.0, V13.0.88"
        /*0030*/ 	.string	"Build cuda_13.0.r13.0/compiler.36424714_0"
        /*0030*/ 	.string	"-arch sm_100 -m 64 "



//--------------------- .note.nv.cuinfo           --------------------------
	.section	.note.nv.cuinfo,"",@"SHT_NOTE"
	.sectionflags	@"SHF_NOTE_NV_CUINFO"
        /*0018*/ 	.short	0x0002
        /*001a*/ 	.short	0x0064
        /*001c*/ 	.short	0x0082
	.zero		2


//--------------------- .nv.info                  --------------------------
	.section	.nv.info,"",@"SHT_CUDA_INFO"
	.align	4


	//----- nvinfo : EIATTR_REGCOUNT
	.align		4
        /*0000*/ 	.byte	0x04, 0x2f
        /*0002*/ 	.short	(.L_1 - .L_0)
	.align		4
.L_0:
        /*0004*/ 	.word	index@(_Z5solvemPfS_S_)
        /*0008*/ 	.word	0x0000001c


	//----- nvinfo : EIATTR_FRAME_SIZE
	.align		4
.L_1:
        /*000c*/ 	.byte	0x04, 0x11
        /*000e*/ 	.short	(.L_3 - .L_2)
	.align		4
.L_2:
        /*0010*/ 	.word	index@($__internal_1_$__cuda_sm3x_div_rn_noftz_f32_slowpath)
        /*0014*/ 	.word	0x00000000


	//----- nvinfo : EIATTR_FRAME_SIZE
	.align		4
.L_3:
        /*0018*/ 	.byte	0x04, 0x11
        /*001a*/ 	.short	(.L_5 - .L_4)
	.align		4
.L_4:
        /*001c*/ 	.word	index@($__internal_0_$__cuda_sm20_rem_u64)
        /*0020*/ 	.word	0x00000000


	//----- nvinfo : EIATTR_FRAME_SIZE
	.align		4
.L_5:
        /*0024*/ 	.byte	0x04, 0x11
        /*0026*/ 	.short	(.L_7 - .L_6)
	.align		4
.L_6:
        /*0028*/ 	.word	index@(_Z5solvemPfS_S_)
        /*002c*/ 	.word	0x00000000


	//----- nvinfo : EIATTR_MIN_STACK_SIZE
	.align		4
.L_7:
        /*0030*/ 	.byte	0x04, 0x12
        /*0032*/ 	.short	(.L_9 - .L_8)
	.align		4
.L_8:
        /*0034*/ 	.word	index@(_Z5solvemPfS_S_)
        /*0038*/ 	.word	0x00000000
.L_9:


//--------------------- .nv.compat                --------------------------
	.section	.nv.compat,"",@"SHT_CUDA_COMPAT_INFO"
	.align	4
        /*0000*/ 	.byte	0x02, 0x09, 0x00, 0x00, 0x02, 0x02, 0x01, 0x00, 0x02, 0x05, 0x05, 0x00, 0x03, 0x07, 0x01, 0x01
        /*0010*/ 	.byte	0x02, 0x03, 0x00, 0x00, 0x02, 0x06, 0x01, 0x00, 0x04, 0x0b, 0x08, 0x00, 0x01, 0x00, 0x00, 0x00
        /*0020*/ 	.byte	0x00, 0x00, 0x00, 0x00


//--------------------- .nv.info._Z5solvemPfS_S_  --------------------------
	.section	.nv.info._Z5solvemPfS_S_,"",@"SHT_CUDA_INFO"
	.sectionflags	@""
	.align	4


	//----- nvinfo : EIATTR_CUDA_API_VERSION
	.align		4
        /*0000*/ 	.byte	0x04, 0x37
        /*0002*/ 	.short	(.L_11 - .L_10)
.L_10:
        /*0004*/ 	.word	0x00000082


	//----- nvinfo : EIATTR_KPARAM_INFO
	.align		4
.L_11:
        /*0008*/ 	.byte	0x04, 0x17
        /*000a*/ 	.short	(.L_13 - .L_12)
.L_12:
        /*000c*/ 	.word	0x00000000
        /*0010*/ 	.short	0x0003
        /*0012*/ 	.short	0x0018
        /*0014*/ 	.byte	0x00, 0xf5, 0x21, 0x00


	//----- nvinfo : EIATTR_KPARAM_INFO
	.align		4
.L_13:
        /*0018*/ 	.byte	0x04, 0x17
        /*001a*/ 	.short	(.L_15 - .L_14)
.L_14:
        /*001c*/ 	.word	0x00000000
        /*0020*/ 	.short	0x0002
        /*0022*/ 	.short	0x0010
        /*0024*/ 	.byte	0x00, 0xf5, 0x21, 0x00


	//----- nvinfo : EIATTR_KPARAM_INFO
	.align		4
.L_15:
        /*0028*/ 	.byte	0x04, 0x17
        /*002a*/ 	.short	(.L_17 - .L_16)
.L_16:
        /*002c*/ 	.word	0x00000000
        /*0030*/ 	.short	0x0001
        /*0032*/ 	.short	0x0008
        /*0034*/ 	.byte	0x00, 0xf5, 0x21, 0x00


	//----- nvinfo : EIATTR_KPARAM_INFO
	.align		4
.L_17:
        /*0038*/ 	.byte	0x04, 0x17
        /*003a*/ 	.short	(.L_19 - .L_18)
.L_18:
        /*003c*/ 	.word	0x00000000
        /*0040*/ 	.short	0x0000
        /*0042*/ 	.short	0x0000
        /*0044*/ 	.byte	0x00, 0xf0, 0x21, 0x00


	//----- nvinfo : EIATTR_SPARSE_MMA_MASK
	.align		4
.L_19:
        /*0048*/ 	.byte	0x03, 0x50
        /*004a*/ 	.short	0x0000


	//----- nvinfo : EIATTR_MAXREG_COUNT
	.align		4
        /*004c*/ 	.byte	0x03, 0x1b
        /*004e*/ 	.short	0x00ff


	//----- nvinfo : EIATTR_MERCURY_ISA_VERSION
	.align		4
        /*0050*/ 	.byte	0x03, 0x5f
        /*0052*/ 	.short	0x0101


	//----- nvinfo : EIATTR_VRC_CTA_INIT_COUNT
	.align		4
        /*0054*/ 	.byte	0x02, 0x4a
	.zero		1
	.zero		1


	//----- nvinfo : EIATTR_EXIT_INSTR_OFFSETS
	.align		4
        /*0058*/ 	.byte	0x04, 0x1c
        /*005a*/ 	.short	(.L_21 - .L_20)


	//   ....[0]....
.L_20:
        /*005c*/ 	.word	0x000000a0


	//   ....[1]....
        /*0060*/ 	.word	0x000006c0


	//----- nvinfo : EIATTR_CRS_STACK_SIZE
	.align		4
.L_21:
        /*0064*/ 	.byte	0x04, 0x1e
        /*0066*/ 	.short	(.L_23 - .L_22)
.L_22:
        /*0068*/ 	.word	0x00000000


	//----- nvinfo : EIATTR_CBANK_PARAM_SIZE
	.align		4
.L_23:
        /*006c*/ 	.byte	0x03, 0x19
        /*006e*/ 	.short	0x0020


	//----- nvinfo : EIATTR_PARAM_CBANK
	.align		4
        /*0070*/ 	.byte	0x04, 0x0a
        /*0072*/ 	.short	(.L_25 - .L_24)
	.align		4
.L_24:
        /*0074*/ 	.word	index@(.nv.constant0._Z5solvemPfS_S_)
        /*0078*/ 	.short	0x0380
        /*007a*/ 	.short	0x0020


	//----- nvinfo : EIATTR_SW_WAR
	.align		4
.L_25:
        /*007c*/ 	.byte	0x04, 0x36
        /*007e*/ 	.short	(.L_27 - .L_26)
.L_26:
        /*0080*/ 	.word	0x00000008
.L_27:


//--------------------- .nv.callgraph             --------------------------
	.section	.nv.callgraph,"",@"SHT_CUDA_CALLGRAPH"
	.align	4
	.sectionentsize	8
	.align		4
        /*0000*/ 	.word	0x00000000
	.align		4
        /*0004*/ 	.word	0xffffffff
	.align		4
        /*0008*/ 	.word	0x00000000
	.align		4
        /*000c*/ 	.word	0xfffffffe
	.align		4
        /*0010*/ 	.word	0x00000000
	.align		4
        /*0014*/ 	.word	0xfffffffd
	.align		4
        /*0018*/ 	.word	0x00000000
	.align		4
        /*001c*/ 	.word	0xfffffffc


//--------------------- .text._Z5solvemPfS_S_     --------------------------
	.section	.text._Z5solvemPfS_S_,"ax",@progbits
	.align	128
        .global         _Z5solvemPfS_S_
        .type           _Z5solvemPfS_S_,@function
        .size           _Z5solvemPfS_S_,(.L_x_21 - _Z5solvemPfS_S_)
        .other          _Z5solvemPfS_S_,@"STO_CUDA_ENTRY STV_DEFAULT"
_Z5solvemPfS_S_:
.text._Z5solvemPfS_S_:
[----:B------:R-:W-:Y:S01]  /*0000*/  LDC R1, c[0x0][0x37c] ;  /* 0x0000df00ff017b82 */ /* 0x000fe20000000800 */
[----:B------:R-:W0:Y:S01]  /*0010*/  S2R R2, SR_CTAID.X ;  /* 0x0000000000027919 */ /* 0x000e220000002500 */
[----:B------:R-:W0:Y:S01]  /*0020*/  LDCU UR6, c[0x0][0x360] ;  /* 0x00006c00ff0677ac */ /* 0x000e220008000800 */
[----:B------:R-:W0:Y:S01]  /*0030*/  S2R R3, SR_TID.X ;  /* 0x0000000000037919 */ /* 0x000e220000002100 */
[----:B------:R-:W1:Y:S01]  /*0040*/  LDCU.64 UR4, c[0x0][0x380] ;  /* 0x00007000ff0477ac */ /* 0x000e620008000a00 */
[----:B0-----:R-:W-:-:S05]  /*0050*/  IMAD R2, R2, UR6, R3 ;  /* 0x0000000602027c24 */ /* 0x001fca000f8e0203 */
[----:B-1----:R-:W-:Y:S02]  /*0060*/  ISETP.GE.U32.AND P0, PT, R2, UR4, PT ;  /* 0x0000000402007c0c */ /* 0x002fe4000bf06070 */
[----:B------:R-:W-:-:S04]  /*0070*/  SHF.R.S32.HI R0, RZ, 0x1f, R2 ;  /* 0x0000001fff007819 */ /* 0x000fc80000011402 */
[----:B------:R-:W-:-:S04]  /*0080*/  ISETP.GE.U32.AND.EX P0, PT, R0, UR5, PT, P0 ;  /* 0x0000000500007c0c */ /* 0x000fc8000bf06100 */
[----:B------:R-:W-:-:S13]  /*0090*/  ISETP.LT.OR P0, PT, R2, RZ, P0 ;  /* 0x000000ff0200720c */ /* 0x000fda0000701670 */
[----:B------:R-:W-:Y:S05]  /*00a0*/  @P0 EXIT ;  /* 0x000000000000094d */ /* 0x000fea0003800000 */
[----:B------:R-:W0:Y:S01]  /*00b0*/  LDC.64 R4, c[0x0][0x398] ;  /* 0x0000e600ff047b82 */ /* 0x000e220000000a00 */
[----:B------:R-:W1:Y:S01]  /*00c0*/  LDCU.64 UR6, c[0x0][0x358] ;  /* 0x00006b00ff0677ac */ /* 0x000e620008000a00 */
[----:B------:R-:W-:Y:S01]  /*00d0*/  IMAD.MOV.U32 R3, RZ, RZ, RZ ;  /* 0x000000ffff037224 */ /* 0x000fe200078e00ff */
[----:B------:R-:W-:Y:S01]  /*00e0*/  BSSY.RECONVERGENT B0, `(.L_x_0) ;  /* 0x000003d000007945 */ /* 0x000fe20003800200 */
[C-C-:B------:R-:W-:Y:S01]  /*00f0*/  IMAD R14, R2.reuse, UR4, R2.reuse ;  /* 0x00000004020e7c24 */ /* 0x140fe2000f8e0202 */
[----:B------:R-:W2:Y:S01]  /*0100*/  LDCU.64 UR8, c[0x0][0x388] ;  /* 0x00007100ff0877ac */ /* 0x000ea20008000a00 */
[----:B------:R-:W-:-:S03]  /*0110*/  IMAD.WIDE.U32 R6, R2, UR4, R2 ;  /* 0x0000000402067c25 */ /* 0x000fc6000f8e0002 */
[----:B------:R-:W-:Y:S01]  /*0120*/  SHF.R.S32.HI R9, RZ, 0x1f, R14 ;  /* 0x0000001fff097819 */ /* 0x000fe2000001140e */
[----:B------:R-:W-:Y:S01]  /*0130*/  IMAD R12, R2, UR5, R7 ;  /* 0x00000005020c7c24 */ /* 0x000fe2000f8e0207 */
[----:B------:R-:W-:Y:S01]  /*0140*/  IADD3 R13, P1, PT, R6, UR4, RZ ;  /* 0x00000004060d7c10 */ /* 0x000fe2000ff3e0ff */
[----:B------:R-:W-:Y:S01]  /*0150*/  UIADD3 UR4, UP0, UPT, UR4, 0x1, URZ ;  /* 0x0000000104047890 */ /* 0x000fe2000ff1e0ff */
[----:B------:R-:W-:Y:S01]  /*0160*/  IMAD.MOV.U32 R15, RZ, RZ, RZ ;  /* 0x000000ffff0f7224 */ /* 0x000fe200078e00ff */
[----:B------:R-:W3:Y:S01]  /*0170*/  LDCU.64 UR10, c[0x0][0x390] ;  /* 0x00007200ff0a77ac */ /* 0x000ee20008000a00 */
[----:B------:R-:W-:Y:S02]  /*0180*/  ISETP.GT.U32.AND P0, PT, R13, R14, PT ;  /* 0x0000000e0d00720c */ /* 0x000fe40003f04070 */
[----:B------:R-:W-:Y:S01]  /*0190*/  IADD3.X R0, PT, PT, R12, UR5, RZ, P1, !PT ;  /* 0x000000050c007c10 */ /* 0x000fe20008ffe4ff */
[----:B------:R-:W-:-:S03]  /*01a0*/  UIADD3.X UR5, UPT, UPT, URZ, UR5, URZ, UP0, !UPT ;  /* 0x00000005ff057290 */ /* 0x000fc600087fe4ff */
[----:B------:R-:W-:Y:S01]  /*01b0*/  ISETP.GT.U32.AND.EX P0, PT, R0, R9, PT, P0 ;  /* 0x000000090000720c */ /* 0x000fe20003f04100 */
[----:B0-----:R-:W-:-:S05]  /*01c0*/  IMAD.WIDE.U32 R4, R2, 0x4, R4 ;  /* 0x0000000402047825 */ /* 0x001fca00078e0004 */
[----:B-1----:R0:W-:Y:S07]  /*01d0*/  STG.E desc[UR6][R4.64], RZ ;  /* 0x000000ff04007986 */ /* 0x0021ee000c101906 */
[----:B--23--:R-:W-:Y:S05]  /*01e0*/  @!P0 BRA `(.L_x_1) ;  /* 0x0000000000b08947 */ /* 0x00cfea0003800000 */
[----:B------:R-:W-:-:S07]  /*01f0*/  IMAD.MOV.U32 R18, RZ, RZ, R14 ;  /* 0x000000ffff127224 */ /* 0x000fce00078e000e */
.L_x_5:
[----:B------:R-:W-:-:S04]  /*0200*/  LEA R16, P0, R18, UR8, 0x2 ;  /* 0x0000000812107c11 */ /* 0x000fc8000f8010ff */
[----:B------:R-:W-:-:S05]  /*0210*/  LEA.HI.X R17, R18, UR9, R9, 0x2, P0 ;  /* 0x0000000912117c11 */ /* 0x000fca00080f1409 */
[----:B-1----:R1:W5:Y:S01]  /*0220*/  LDG.E R16, desc[UR6][R16.64] ;  /* 0x0000000610107981 */ /* 0x002362000c1e1900 */
[----:B------:R-:W-:Y:S01]  /*0230*/  LOP3.LUT R8, R9, UR5, RZ, 0xfc, !PT ;  /* 0x0000000509087c12 */ /* 0x000fe2000f8efcff */
[----:B------:R-:W-:Y:S03]  /*0240*/  BSSY.RECONVERGENT B1, `(.L_x_2) ;  /* 0x000001b000017945 */ /* 0x000fe60003800200 */
[----:B------:R-:W-:-:S13]  /*0250*/  ISETP.NE.U32.AND P0, PT, R8, RZ, PT ;  /* 0x000000ff0800720c */ /* 0x000fda0003f05070 */
[----:B-1----:R-:W-:Y:S05]  /*0260*/  @P0 BRA `(.L_x_3) ;  /* 0x0000000000500947 */ /* 0x002fea0003800000 */
[----:B------:R-:W1:Y:S01]  /*0270*/  I2F.U32.RP R10, UR4 ;  /* 0x00000004000a7d06 */ /* 0x000e620008209000 */
[----:B------:R-:W-:-:S07]  /*0280*/  ISETP.NE.U32.AND P1, PT, RZ, UR4, PT ;  /* 0x00000004ff007c0c */ /* 0x000fce000bf25070 */
[----:B-1----:R-:W1:Y:S02]  /*0290*/  MUFU.RCP R10, R10 ;  /* 0x0000000a000a7308 */ /* 0x002e640000001000 */
[----:B-1----:R-:W-:-:S06]  /*02a0*/  VIADD R8, R10, 0xffffffe ;  /* 0x0ffffffe0a087836 */ /* 0x002fcc0000000000 */
[----:B------:R1:W2:Y:S02]  /*02b0*/  F2I.FTZ.U32.TRUNC.NTZ R9, R8 ;  /* 0x0000000800097305 */ /* 0x0002a4000021f000 */
[----:B-1----:R-:W-:Y:S02]  /*02c0*/  IMAD.MOV.U32 R8, RZ, RZ, RZ ;  /* 0x000000ffff087224 */ /* 0x002fe400078e00ff */
[----:B--2---:R-:W-:-:S04]  /*02d0*/  IMAD.MOV R11, RZ, RZ, -R9 ;  /* 0x000000ffff0b7224 */ /* 0x004fc800078e0a09 */
[----:B------:R-:W-:-:S04]  /*02e0*/  IMAD R11, R11, UR4, RZ ;  /* 0x000000040b0b7c24 */ /* 0x000fc8000f8e02ff */
[----:B------:R-:W-:-:S06]  /*02f0*/  IMAD.HI.U32 R9, R9, R11, R8 ;  /* 0x0000000b09097227 */ /* 0x000fcc00078e0008 */
[----:B------:R-:W-:-:S04]  /*0300*/  IMAD.HI.U32 R9, R9, R18, RZ ;  /* 0x0000001209097227 */ /* 0x000fc800078e00ff */
[----:B------:R-:W-:-:S04]  /*0310*/  IMAD.MOV R9, RZ, RZ, -R9 ;  /* 0x000000ffff097224 */ /* 0x000fc800078e0a09 */
[----:B------:R-:W-:Y:S02]  /*0320*/  IMAD R11, R9, UR4, R18 ;  /* 0x00000004090b7c24 */ /* 0x000fe4000f8e0212 */
[----:B------:R-:W-:-:S03]  /*0330*/  IMAD.MOV.U32 R9, RZ, RZ, RZ ;  /* 0x000000ffff097224 */ /* 0x000fc600078e00ff */
[----:B------:R-:W-:-:S13]  /*0340*/  ISETP.GE.U32.AND P0, PT, R11, UR4, PT ;  /* 0x000000040b007c0c */ /* 0x000fda000bf06070 */
[----:B------:R-:W-:-:S05]  /*0350*/  @P0 VIADD R11, R11, -UR4 ;  /* 0x800000040b0b0c36 */ /* 0x000fca0008000000 */
[----:B------:R-:W-:-:S13]  /*0360*/  ISETP.GE.U32.AND P0, PT, R11, UR4, PT ;  /* 0x000000040b007c0c */ /* 0x000fda000bf06070 */
[----:B------:R-:W-:Y:S01]  /*0370*/  @P0 VIADD R11, R11, -UR4 ;  /* 0x800000040b0b0c36 */ /* 0x000fe20008000000 */
[----:B------:R-:W-:-:S05]  /*0380*/  @!P1 LOP3.LUT R11, RZ, UR4, RZ, 0x33, !PT ;  /* 0x00000004ff0b9c12 */ /* 0x000fca000f8e33ff */
[----:B------:R-:W-:Y:S01]  /*0390*/  IMAD.MOV.U32 R8, RZ, RZ, R11 ;  /* 0x000000ffff087224 */ /* 0x000fe200078e000b */
[----:B------:R-:W-:Y:S06]  /*03a0*/  BRA `(.L_x_4) ;  /* 0x0000000000107947 */ /* 0x000fec0003800000 */
.L_x_3:
[----:B------:R-:W-:Y:S01]  /*03b0*/  IMAD.MOV.U32 R17, RZ, RZ, R18 ;  /* 0x000000ffff117224 */ /* 0x000fe200078e0012 */
[----:B------:R-:W-:Y:S01]  /*03c0*/  MOV R18, 0x3f0 ;  /* 0x000003f000127802 */ /* 0x000fe20000000f00 */
[----:B------:R-:W-:-:S07]  /*03d0*/  IMAD.MOV.U32 R19, RZ, RZ, R9 ;  /* 0x000000ffff137224 */ /* 0x000fce00078e0009 */
[----:B0----5:R-:W-:Y:S05]  /*03e0*/  CALL.REL.NOINC `($__internal_0_$__cuda_sm20_rem_u64) ;  /* 0x0000000000b87944 */ /* 0x021fea0003c00000 */
.L_x_4:
[----:B------:R-:W-:Y:S05]  /*03f0*/  BSYNC.RECONVERGENT B1 ;  /* 0x0000000000017941 */ /* 0x000fea0003800200 */
.L_x_2:
[----:B------:R-:W-:-:S04]  /*0400*/  LEA R10, P0, R8, UR10, 0x2 ;  /* 0x0000000a080a7c11 */ /* 0x000fc8000f8010ff */
[----:B------:R-:W-:-:S05]  /*0410*/  LEA.HI.X R11, R8, UR11, R9, 0x2, P0 ;  /* 0x0000000b080b7c11 */ /* 0x000fca00080f1409 */
[----:B------:R-:W2:Y:S01]  /*0420*/  LDG.E R10, desc[UR6][R10.64] ;  /* 0x000000060a0a7981 */ /* 0x000ea2000c1e1900 */
[----:B------:R-:W-:-:S04]  /*0430*/  VIADD R18, R14, 0x1 ;  /* 0x000000010e127836 */ /* 0x000fc80000000000 */
[--C-:B------:R-:W-:Y:S01]  /*0440*/  IMAD.MOV.U32 R14, RZ, RZ, R18.reuse ;  /* 0x000000ffff0e7224 */ /* 0x100fe200078e0012 */
[----:B------:R-:W-:Y:S02]  /*0450*/  ISETP.GT.U32.AND P0, PT, R13, R18, PT ;  /* 0x000000120d00720c */ /* 0x000fe40003f04070 */
[----:B------:R-:W-:-:S04]  /*0460*/  SHF.R.S32.HI R9, RZ, 0x1f, R18 ;  /* 0x0000001fff097819 */ /* 0x000fc80000011412 */
[----:B------:R-:W-:Y:S01]  /*0470*/  ISETP.GT.U32.AND.EX P0, PT, R0, R9, PT, P0 ;  /* 0x000000090000720c */ /* 0x000fe20003f04100 */
[----:B--2--5:R-:W-:-:S05]  /*0480*/  FFMA R15, -R16, R10, R15 ;  /* 0x0000000a100f7223 */ /* 0x024fca000000010f */
[----:B------:R1:W-:Y:S07]  /*0490*/  STG.E desc[UR6][R4.64], R15 ;  /* 0x0000000f04007986 */ /* 0x0003ee000c101906 */
[----:B------:R-:W-:Y:S05]  /*04a0*/  @P0 BRA `(.L_x_5) ;  /* 0xfffffffc00540947 */ /* 0x000fea000383ffff */
.L_x_1:
[----:B------:R-:W-:Y:S05]  /*04b0*/  BSYNC.RECONVERGENT B0 ;  /* 0x0000000000007941 */ /* 0x000fea0003800200 */
.L_x_0:
[----:B------:R-:W2:Y:S01]  /*04c0*/  LDCU.64 UR4, c[0x0][0x388] ;  /* 0x00007100ff0477ac */ /* 0x000ea20008000a00 */
[C---:B------:R-:W-:Y:S01]  /*04d0*/  IADD3 R7, P0, PT, R2.reuse, R6, RZ ;  /* 0x0000000602077210 */ /* 0x040fe20007f1e0ff */
[----:B------:R-:W3:Y:S04]  /*04e0*/  LDCU.64 UR8, c[0x0][0x390] ;  /* 0x00007200ff0877ac */ /* 0x000ee80008000a00 */
[----:B------:R-:W-:Y:S01]  /*04f0*/  IMAD.X R12, RZ, RZ, R12, P0 ;  /* 0x000000ffff0c7224 */ /* 0x000fe200000e060c */
[C---:B--2---:R-:W-:Y:S02]  /*0500*/  LEA R6, P0, R7.reuse, UR4, 0x2 ;  /* 0x0000000407067c11 */ /* 0x044fe4000f8010ff */
[----:B---3--:R-:W-:Y:S02]  /*0510*/  LEA R8, P1, R2, UR8, 0x2 ;  /* 0x0000000802087c11 */ /* 0x008fe4000f8210ff */
[----:B------:R-:W-:-:S02]  /*0520*/  LEA.HI.X R7, R7, UR5, R12, 0x2, P0 ;  /* 0x0000000507077c11 */ /* 0x000fc400080f140c */
[----:B------:R-:W-:-:S03]  /*0530*/  LEA.HI.X R9, R2, UR9, RZ, 0x2, P1 ;  /* 0x0000000902097c11 */ /* 0x000fc600088f14ff */
[----:B------:R-:W1:Y:S04]  /*0540*/  LDG.E R10, desc[UR6][R6.64] ;  /* 0x00000006060a7981 */ /* 0x000e68000c1e1900 */
[----:B------:R-:W1:Y:S01]  /*0550*/  LDG.E R8, desc[UR6][R8.64] ;  /* 0x0000000608087981 */ /* 0x000e62000c1e1900 */
[----:B------:R-:W-:-:S04]  /*0560*/  LEA R2, P0, R13, UR4, 0x2 ;  /* 0x000000040d027c11 */ /* 0x000fc8000f8010ff */
[----:B------:R-:W-:Y:S01]  /*0570*/  LEA.HI.X R3, R13, UR5, R0, 0x2, P0 ;  /* 0x000000050d037c11 */ /* 0x000fe200080f1400 */
[----:B-1----:R-:W-:-:S05]  /*0580*/  FFMA R15, R10, R8, R15 ;  /* 0x000000080a0f7223 */ /* 0x002fca000000000f */
[----:B------:R1:W-:Y:S04]  /*0590*/  STG.E desc[UR6][R4.64], R15 ;  /* 0x0000000f04007986 */ /* 0x0003e8000c101906 */
[----:B------:R-:W2:Y:S02]  /*05a0*/  LDG.E R0, desc[UR6][R2.64] ;  /* 0x0000000602007981 */ /* 0x000ea4000c1e1900 */
[----:B--2---:R-:W-:-:S05]  /*05b0*/  FADD R0, R15, R0 ;  /* 0x000000000f007221 */ /* 0x004fca0000000000 */
[----:B------:R1:W-:Y:S04]  /*05c0*/  STG.E desc[UR6][R4.64], R0 ;  /* 0x0000000004007986 */ /* 0x0003e8000c101906 */
[----:B------:R-:W2:Y:S01]  /*05d0*/  LDG.E R3, desc[UR6][R6.64] ;  /* 0x0000000606037981 */ /* 0x000ea2000c1e1900 */
[----:B------:R-:W-:Y:S01]  /*05e0*/  BSSY.RECONVERGENT B0, `(.L_x_6) ;  /* 0x000000c000007945 */ /* 0x000fe20003800200 */
[----:B--2---:R-:W2:Y:S08]  /*05f0*/  MUFU.RCP R10, R3 ;  /* 0x00000003000a7308 */ /* 0x004eb00000001000 */
[----:B------:R-:W3:Y:S01]  /*0600*/  FCHK P0, R0, R3 ;  /* 0x0000000300007302 */ /* 0x000ee20000000000 */
[----:B--2---:R-:W-:-:S04]  /*0610*/  FFMA R9, -R3, R10, 1 ;  /* 0x3f80000003097423 */ /* 0x004fc8000000010a */
[----:B------:R-:W-:-:S04]  /*0620*/  FFMA R9, R10, R9, R10 ;  /* 0x000000090a097223 */ /* 0x000fc8000000000a */
[----:B------:R-:W-:-:S04]  /*0630*/  FFMA R8, R0, R9, RZ ;  /* 0x0000000900087223 */ /* 0x000fc800000000ff */
[----:B------:R-:W-:-:S04]  /*0640*/  FFMA R10, -R3, R8, R0 ;  /* 0x00000008030a7223 */ /* 0x000fc80000000100 */
[----:B------:R-:W-:Y:S01]  /*0650*/  FFMA R9, R9, R10, R8 ;  /* 0x0000000a09097223 */ /* 0x000fe20000000008 */
[----:B-1-3--:R-:W-:Y:S06]  /*0660*/  @!P0 BRA `(.L_x_7) ;  /* 0x00000000000c8947 */ /* 0x00afec0003800000 */
[----:B------:R-:W-:-:S07]  /*0670*/  MOV R2, 0x690 ;  /* 0x0000069000027802 */ /* 0x000fce0000000f00 */
[----:B0-----:R-:W-:Y:S05]  /*0680*/  CALL.REL.NOINC `($__internal_1_$__cuda_sm3x_div_rn_noftz_f32_slowpath) ;  /* 0x00000004000c7944 */ /* 0x001fea0003c00000 */
[----:B------:R-:W-:-:S07]  /*0690*/  IMAD.MOV.U32 R9, RZ, RZ, R0 ;  /* 0x000000ffff097224 */ /* 0x000fce00078e0000 */
.L_x_7:
[----:B------:R-:W-:Y:S05]  /*06a0*/  BSYNC.RECONVERGENT B0 ;  /* 0x0000000000007941 */ /* 0x000fea0003800200 */
.L_x_6:
[----:B------:R-:W-:Y:S01]  /*06b0*/  STG.E desc[UR6][R4.64], R9 ;  /* 0x0000000904007986 */ /* 0x000fe2000c101906 */
[----:B------:R-:W-:Y:S05]  /*06c0*/  EXIT ;  /* 0x000000000000794d */ /* 0x000fea0003800000 */
        .weak           $__internal_0_$__cuda_sm20_rem_u64
        .type           $__internal_0_$__cuda_sm20_rem_u64,@function
        .size           $__internal_0_$__cuda_sm20_rem_u64,($__internal_1_$__cuda_sm3x_div_rn_noftz_f32_slowpath - $__internal_0_$__cuda_sm20_rem_u64)
$__internal_0_$__cuda_sm20_rem_u64:
[----:B------:R-:W0:Y:S08]  /*06d0*/  I2F.U64.RP R20, UR4 ;  /* 0x0000000400147d12 */ /* 0x000e300008309000 */
[----:B0-----:R-:W0:Y:S02]  /*06e0*/  MUFU.RCP R20, R20 ;  /* 0x0000001400147308 */ /* 0x001e240000001000 */
[----:B0-----:R-:W-:-:S06]  /*06f0*/  VIADD R10, R20, 0x1ffffffe ;  /* 0x1ffffffe140a7836 */ /* 0x001fcc0000000000 */
[----:B------:R-:W0:Y:S02]  /*0700*/  F2I.U64.TRUNC R10, R10 ;  /* 0x0000000a000a7311 */ /* 0x000e24000020d800 */
[----:B0-----:R-:W-:-:S04]  /*0710*/  IMAD.WIDE.U32 R8, R10, UR4, RZ ;  /* 0x000000040a087c25 */ /* 0x001fc8000f8e00ff */
[----:B------:R-:W-:Y:S01]  /*0720*/  IMAD R9, R10, UR5, R9 ;  /* 0x000000050a097c24 */ /* 0x000fe2000f8e0209 */
[----:B------:R-:W-:-:S03]  /*0730*/  IADD3 R21, P0, PT, RZ, -R8, RZ ;  /* 0x80000008ff157210 */ /* 0x000fc60007f1e0ff */
[----:B------:R-:W-:Y:S02]  /*0740*/  IMAD R9, R11, UR4, R9 ;  /* 0x000000040b097c24 */ /* 0x000fe4000f8e0209 */
[----:B------:R-:W-:-:S04]  /*0750*/  IMAD.HI.U32 R8, R10, R21, RZ ;  /* 0x000000150a087227 */ /* 0x000fc800078e00ff */
[----:B------:R-:W-:Y:S02]  /*0760*/  IMAD.X R23, RZ, RZ, ~R9, P0 ;  /* 0x000000ffff177224 */ /* 0x000fe400000e0e09 */
[----:B------:R-:W-:Y:S02]  /*0770*/  IMAD.MOV.U32 R9, RZ, RZ, R10 ;  /* 0x000000ffff097224 */ /* 0x000fe400078e000a */
[-C--:B------:R-:W-:Y:S02]  /*0780*/  IMAD R25, R11, R23.reuse, RZ ;  /* 0x000000170b197224 */ /* 0x080fe400078e02ff */
[----:B------:R-:W-:-:S04]  /*0790*/  IMAD.WIDE.U32 R8, P0, R10, R23, R8 ;  /* 0x000000170a087225 */ /* 0x000fc80007800008 */
[----:B------:R-:W-:-:S04]  /*07a0*/  IMAD.HI.U32 R8, P1, R11, R21, R8 ;  /* 0x000000150b087227 */ /* 0x000fc80007820008 */
[----:B------:R-:W-:Y:S01]  /*07b0*/  IMAD.HI.U32 R21, R11, R23, RZ ;  /* 0x000000170b157227 */ /* 0x000fe200078e00ff */
[----:B------:R-:W-:-:S03]  /*07c0*/  IADD3 R9, P2, PT, R25, R8, RZ ;  /* 0x0000000819097210 */ /* 0x000fc60007f5e0ff */
[----:B------:R-:W-:Y:S02]  /*07d0*/  IMAD.X R21, R21, 0x1, R11, P0 ;  /* 0x0000000115157824 */ /* 0x000fe400000e060b */
[----:B------:R-:W-:-:S03]  /*07e0*/  IMAD.WIDE.U32 R10, R9, UR4, RZ ;  /* 0x00000004090a7c25 */ /* 0x000fc6000f8e00ff */
[----:B------:R-:W-:Y:S01]  /*07f0*/  IADD3.X R21, PT, PT, RZ, RZ, R21, P2, P1 ;  /* 0x000000ffff157210 */ /* 0x000fe200017e2415 */
[----:B------:R-:W-:Y:S01]  /*0800*/  IMAD R8, R9, UR5, R11 ;  /* 0x0000000509087c24 */ /* 0x000fe2000f8e020b */
[----:B------:R-:W-:-:S03]  /*0810*/  IADD3 R11, P0, PT, RZ, -R10, RZ ;  /* 0x8000000aff0b7210 */ /* 0x000fc60007f1e0ff */
[----:B------:R-:W-:Y:S02]  /*0820*/  IMAD R10, R21, UR4, R8 ;  /* 0x00000004150a7c24 */ /* 0x000fe4000f8e0208 */
[----:B------:R-:W-:-:S04]  /*0830*/  IMAD.HI.U32 R8, R9, R11, RZ ;  /* 0x0000000b09087227 */ /* 0x000fc800078e00ff */
[----:B------:R-:W-:-:S04]  /*0840*/  IMAD.X R10, RZ, RZ, ~R10, P0 ;  /* 0x000000ffff0a7224 */ /* 0x000fc800000e0e0a */
[----:B------:R-:W-:-:S04]  /*0850*/  IMAD.WIDE.U32 R8, P0, R9, R10, R8 ;  /* 0x0000000a09087225 */ /* 0x000fc80007800008 */
[C---:B------:R-:W-:Y:S02]  /*0860*/  IMAD R23, R21.reuse, R10, RZ ;  /* 0x0000000a15177224 */ /* 0x040fe400078e02ff */
[----:B------:R-:W-:-:S04]  /*0870*/  IMAD.HI.U32 R8, P1, R21, R11, R8 ;  /* 0x0000000b15087227 */ /* 0x000fc80007820008 */
[----:B------:R-:W-:Y:S01]  /*0880*/  IMAD.HI.U32 R20, R21, R10, RZ ;  /* 0x0000000a15147227 */ /* 0x000fe200078e00ff */
[----:B------:R-:W-:-:S03]  /*0890*/  IADD3 R10, P2, PT, R23, R8, RZ ;  /* 0x00000008170a7210 */ /* 0x000fc60007f5e0ff */
[----:B------:R-:W-:Y:S02]  /*08a0*/  IMAD.X R21, R20, 0x1, R21, P0 ;  /* 0x0000000114157824 */ /* 0x000fe400000e0615 */
[----:B------:R-:W-:-:S03]  /*08b0*/  IMAD.HI.U32 R8, R10, R17, RZ ;  /* 0x000000110a087227 */ /* 0x000fc600078e00ff */
[----:B------:R-:W-:Y:S01]  /*08c0*/  IADD3.X R20, PT, PT, RZ, RZ, R21, P2, P1 ;  /* 0x000000ffff147210 */ /* 0x000fe200017e2415 */
[----:B------:R-:W-:Y:S02]  /*08d0*/  IMAD.MOV.U32 R9, RZ, RZ, RZ ;  /* 0x000000ffff097224 */ /* 0x000fe400078e00ff */
[----:B------:R-:W-:-:S04]  /*08e0*/  IMAD.WIDE.U32 R8, R10, R19, R8 ;  /* 0x000000130a087225 */ /* 0x000fc800078e0008 */
[C---:B------:R-:W-:Y:S02]  /*08f0*/  IMAD R11, R20.reuse, R19, RZ ;  /* 0x00000013140b7224 */ /* 0x040fe400078e02ff */
[----:B------:R-:W-:-:S04]  /*0900*/  IMAD.HI.U32 R8, P0, R20, R17, R8 ;  /* 0x0000001114087227 */ /* 0x000fc80007800008 */
[----:B------:R-:W-:Y:S01]  /*0910*/  IMAD.HI.U32 R10, R20, R19, RZ ;  /* 0x00000013140a7227 */ /* 0x000fe200078e00ff */
[----:B------:R-:W-:-:S03]  /*0920*/  IADD3 R11, P1, PT, R11, R8, RZ ;  /* 0x000000080b0b7210 */ /* 0x000fc60007f3e0ff */
[----:B------:R-:W-:Y:S02]  /*0930*/  IMAD.X R10, RZ, RZ, R10, P0 ;  /* 0x000000ffff0a7224 */ /* 0x000fe400000e060a */
[----:B------:R-:W-:-:S04]  /*0940*/  IMAD.WIDE.U32 R8, R11, UR4, RZ ;  /* 0x000000040b087c25 */ /* 0x000fc8000f8e00ff */
[----:B------:R-:W-:Y:S01]  /*0950*/  IMAD.X R10, RZ, RZ, R10, P1 ;  /* 0x000000ffff0a7224 */ /* 0x000fe200008e060a */
[----:B------:R-:W-:Y:S01]  /*0960*/  IADD3 R8, P1, PT, -R8, R17, RZ ;  /* 0x0000001108087210 */ /* 0x000fe20007f3e1ff */
[----:B------:R-:W-:-:S03]  /*0970*/  IMAD R11, R11, UR5, R9 ;  /* 0x000000050b0b7c24 */ /* 0x000fc6000f8e0209 */
[----:B------:R-:W-:Y:S01]  /*0980*/  ISETP.GE.U32.AND P0, PT, R8, UR4, PT ;  /* 0x0000000408007c0c */ /* 0x000fe2000bf06070 */
[----:B------:R-:W-:-:S04]  /*0990*/  IMAD R10, R10, UR4, R11 ;  /* 0x000000040a0a7c24 */ /* 0x000fc8000f8e020b */
[----:B------:R-:W-:Y:S01]  /*09a0*/  IMAD.X R19, R19, 0x1, ~R10, P1 ;  /* 0x0000000113137824 */ /* 0x000fe200008e0e0a */
[----:B------:R-:W-:-:S04]  /*09b0*/  IADD3 R11, P1, PT, R8, -UR4, RZ ;  /* 0x80000004080b7c10 */ /* 0x000fc8000ff3e0ff */
[C---:B------:R-:W-:Y:S02]  /*09c0*/  ISETP.GE.U32.AND.EX P0, PT, R19.reuse, UR5, PT, P0 ;  /* 0x0000000513007c0c */ /* 0x040fe4000bf06100 */
[----:B------:R-:W-:Y:S02]  /*09d0*/  IADD3.X R10, PT, PT, R19, ~UR5, RZ, P1, !PT ;  /* 0x80000005130a7c10 */ /* 0x000fe40008ffe4ff */
[----:B------:R-:W-:Y:S02]  /*09e0*/  SEL R11, R11, R8, P0 ;  /* 0x000000080b0b7207 */ /* 0x000fe40000000000 */
[----:B------:R-:W-:Y:S01]  /*09f0*/  SEL R10, R10, R19, P0 ;  /* 0x000000130a0a7207 */ /* 0x000fe20000000000 */
[----:B------:R-:W-:Y:S01]  /*0a00*/  IMAD.MOV.U32 R19, RZ, RZ, 0x0 ;  /* 0x00000000ff137424 */ /* 0x000fe200078e00ff */
[C---:B------:R-:W-:Y:S02]  /*0a10*/  ISETP.GE.U32.AND P0, PT, R11.reuse, UR4, PT ;  /* 0x000000040b007c0c */ /* 0x040fe4000bf06070 */
[----:B------:R-:W-:-:S02]  /*0a20*/  IADD3 R8, P2, PT, R11, -UR4, RZ ;  /* 0x800000040b087c10 */ /* 0x000fc4000ff5e0ff */
[----:B------:R-:W-:Y:S02]  /*0a30*/  ISETP.NE.U32.AND P1, PT, RZ, UR4, PT ;  /* 0x00000004ff007c0c */ /* 0x000fe4000bf25070 */
[C---:B------:R-:W-:Y:S02]  /*0a40*/  ISETP.GE.U32.AND.EX P0, PT, R10.reuse, UR5, PT, P0 ;  /* 0x000000050a007c0c */ /* 0x040fe4000bf06100 */
[----:B------:R-:W-:Y:S02]  /*0a50*/  IADD3.X R9, PT, PT, R10, ~UR5, RZ, P2, !PT ;  /* 0x800000050a097c10 */ /* 0x000fe400097fe4ff */
[----:B------:R-:W-:Y:S02]  /*0a60*/  ISETP.NE.AND.EX P1, PT, RZ, UR5, PT, P1 ;  /* 0x00000005ff007c0c */ /* 0x000fe4000bf25310 */
[----:B------:R-:W-:Y:S02]  /*0a70*/  SEL R8, R8, R11, P0 ;  /* 0x0000000b08087207 */ /* 0x000fe40000000000 */
[----:B------:R-:W-:-:S02]  /*0a80*/  SEL R9, R9, R10, P0 ;  /* 0x0000000a09097207 */ /* 0x000fc40000000000 */
[----:B------:R-:W-:Y:S02]  /*0a90*/  SEL R8, R8, 0xffffffff, P1 ;  /* 0xffffffff08087807 */ /* 0x000fe40000800000 */
[----:B------:R-:W-:Y:S01]  /*0aa0*/  SEL R9, R9, 0xffffffff, P1 ;  /* 0xffffffff09097807 */ /* 0x000fe20000800000 */
[----:B------:R-:W-:Y:S06]  /*0ab0*/  RET.REL.NODEC R18 `(_Z5solvemPfS_S_) ;  /* 0xfffffff412507950 */ /* 0x000fec0003c3ffff */
        .weak           $__internal_1_$__cuda_sm3x_div_rn_noftz_f32_slowpath
        .type           $__internal_1_$__cuda_sm3x_div_rn_noftz_f32_slowpath,@function
        .size           $__internal_1_$__cuda_sm3x_div_rn_noftz_f32_slowpath,(.L_x_21 - $__internal_1_$__cuda_sm3x_div_rn_noftz_f32_slowpath)
$__internal_1_$__cuda_sm3x_div_rn_noftz_f32_slowpath:
[--C-:B------:R-:W-:Y:S01]  /*0ac0*/  SHF.R.U32.HI R7, RZ, 0x17, R3.reuse ;  /* 0x00000017ff077819 */ /* 0x100fe20000011603 */
[----:B------:R-:W-:Y:S01]  /*0ad0*/  BSSY.RECONVERGENT B1, `(.L_x_8) ;  /* 0x0000064000017945 */ /* 0x000fe20003800200 */
[--C-:B------:R-:W-:Y:S01]  /*0ae0*/  SHF.R.U32.HI R6, RZ, 0x17, R0.reuse ;  /* 0x00000017ff067819 */ /* 0x100fe20000011600 */
[----:B------:R-:W-:Y:S01]  /*0af0*/  IMAD.MOV.U32 R9, RZ, RZ, R3 ;  /* 0x000000ffff097224 */ /* 0x000fe200078e0003 */
[----:B------:R-:W-:Y:S02]  /*0b00*/  LOP3.LUT R7, R7, 0xff, RZ, 0xc0, !PT ;  /* 0x000000ff07077812 */ /* 0x000fe400078ec0ff */
[----:B------:R-:W-:Y:S01]  /*0b10*/  LOP3.LUT R12, R6, 0xff, RZ, 0xc0, !PT ;  /* 0x000000ff060c7812 */ /* 0x000fe200078ec0ff */
[----:B------:R-:W-:Y:S02]  /*0b20*/  IMAD.MOV.U32 R6, RZ, RZ, R0 ;  /* 0x000000ffff067224 */ /* 0x000fe400078e0000 */
[----:B------:R-:W-:Y:S02]  /*0b30*/  VIADD R10, R7, 0xffffffff ;  /* 0xffffffff070a7836 */ /* 0x000fe40000000000 */
[----:B------:R-:W-:-:S03]  /*0b40*/  VIADD R11, R12, 0xffffffff ;  /* 0xffffffff0c0b7836 */ /* 0x000fc60000000000 */
[----:B------:R-:W-:-:S04]  /*0b50*/  ISETP.GT.U32.AND P0, PT, R10, 0xfd, PT ;  /* 0x000000fd0a00780c */ /* 0x000fc80003f04070 */
[----:B------:R-:W-:-:S13]  /*0b60*/  ISETP.GT.U32.OR P0, PT, R11, 0xfd, P0 ;  /* 0x000000fd0b00780c */ /* 0x000fda0000704470 */
[----:B------:R-:W-:Y:S01]  /*0b70*/  @!P0 IMAD.MOV.U32 R8, RZ, RZ, RZ ;  /* 0x000000ffff088224 */ /* 0x000fe200078e00ff */
[----:B------:R-:W-:Y:S06]  /*0b80*/  @!P0 BRA `(.L_x_9) ;  /* 0x00000000005c8947 */ /* 0x000fec0003800000 */
[----:B------:R-:W-:Y:S02]  /*0b90*/  FSETP.GTU.FTZ.AND P0, PT, |R0|, +INF , PT ;  /* 0x7f8000000000780b */ /* 0x000fe40003f1c200 */
[----:B------:R-:W-:-:S04]  /*0ba0*/  FSETP.GTU.FTZ.AND P1, PT, |R3|, +INF , PT ;  /* 0x7f8000000300780b */ /* 0x000fc80003f3c200 */
[----:B------:R-:W-:-:S13]  /*0bb0*/  PLOP3.LUT P0, PT, P0, P1, PT, 0xf8, 0x8f ;  /* 0x00000000008f781c */ /* 0x000fda0000703f70 */
[----:B------:R-:W-:Y:S05]  /*0bc0*/  @P0 BRA `(.L_x_10) ;  /* 0x00000004004c0947 */ /* 0x000fea0003800000 */
[----:B------:R-:W-:-:S13]  /*0bd0*/  LOP3.LUT P0, RZ, R9, 0x7fffffff, R6, 0xc8, !PT ;  /* 0x7fffffff09ff7812 */ /* 0x000fda000780c806 */
[----:B------:R-:W-:Y:S05]  /*0be0*/  @!P0 BRA `(.L_x_11) ;  /* 0x00000004003c8947 */ /* 0x000fea0003800000 */
[C---:B------:R-:W-:Y:S02]  /*0bf0*/  FSETP.NEU.FTZ.AND P2, PT, |R0|.reuse, +INF , PT ;  /* 0x7f8000000000780b */ /* 0x040fe40003f5d200 */
[----:B------:R-:W-:Y:S02]  /*0c00*/  FSETP.NEU.FTZ.AND P1, PT, |R3|, +INF , PT ;  /* 0x7f8000000300780b */ /* 0x000fe40003f3d200 */
[----:B------:R-:W-:-:S11]  /*0c10*/  FSETP.NEU.FTZ.AND P0, PT, |R0|, +INF , PT ;  /* 0x7f8000000000780b */ /* 0x000fd60003f1d200 */
[----:B------:R-:W-:Y:S05]  /*0c20*/  @!P1 BRA !P2, `(.L_x_11) ;  /* 0x00000004002c9947 */ /* 0x000fea0005000000 */
[----:B------:R-:W-:-:S04]  /*0c30*/  LOP3.LUT P2, RZ, R6, 0x7fffffff, RZ, 0xc0, !PT ;  /* 0x7fffffff06ff7812 */ /* 0x000fc8000784c0ff */
[----:B------:R-:W-:-:S13]  /*0c40*/  PLOP3.LUT P1, PT, P1, P2, PT, 0x2f, 0xf2 ;  /* 0x0000000000f2781c */ /* 0x000fda0000f24577 */
[----:B------:R-:W-:Y:S05]  /*0c50*/  @P1 BRA `(.L_x_12) ;  /* 0x0000000400181947 */ /* 0x000fea0003800000 */
[----:B------:R-:W-:-:S04]  /*0c60*/  LOP3.LUT P1, RZ, R9, 0x7fffffff, RZ, 0xc0, !PT ;  /* 0x7fffffff09ff7812 */ /* 0x000fc8000782c0ff */
[----:B------:R-:W-:-:S13]  /*0c70*/  PLOP3.LUT P0, PT, P0, P1, PT, 0x2f, 0xf2 ;  /* 0x0000000000f2781c */ /* 0x000fda0000702577 */
[----:B------:R-:W-:Y:S05]  /*0c80*/  @P0 BRA `(.L_x_13) ;  /* 0x0000000400000947 */ /* 0x000fea0003800000 */
[----:B------:R-:W-:Y:S02]  /*0c90*/  ISETP.GE.AND P0, PT, R11, RZ, PT ;  /* 0x000000ff0b00720c */ /* 0x000fe40003f06270 */
[----:B------:R-:W-:-:S11]  /*0ca0*/  ISETP.GE.AND P1, PT, R10, RZ, PT ;  /* 0x000000ff0a00720c */ /* 0x000fd60003f26270 */
[----:B------:R-:W-:Y:S02]  /*0cb0*/  @P0 IMAD.MOV.U32 R8, RZ, RZ, RZ ;  /* 0x000000ffff080224 */ /* 0x000fe400078e00ff */
[----:B------:R-:W-:Y:S01]  /*0cc0*/  @!P0 FFMA R6, R0, 1.84467440737095516160e+19, RZ ;  /* 0x5f80000000068823 */ /* 0x000fe200000000ff */
[----:B------:R-:W-:Y:S02]  /*0cd0*/  @!P0 IMAD.MOV.U32 R8, RZ, RZ, -0x40 ;  /* 0xffffffc0ff088424 */ /* 0x000fe400078e00ff */
[----:B------:R-:W-:Y:S02]  /*0ce0*/  @!P1 FFMA R9, R3, 1.84467440737095516160e+19, RZ ;  /* 0x5f80000003099823 */ /* 0x000fe400000000ff */
[----:B------:R-:W-:-:S07]  /*0cf0*/  @!P1 VIADD R8, R8, 0x40 ;  /* 0x0000004008089836 */ /* 0x000fce0000000000 */
.L_x_9:
[----:B------:R-:W-:Y:S01]  /*0d00*/  LEA R0, R7, 0xc0800000, 0x17 ;  /* 0xc080000007007811 */ /* 0x000fe200078eb8ff */
[----:B------:R-:W-:Y:S01]  /*0d10*/  VIADD R3, R12, 0xffffff81 ;  /* 0xffffff810c037836 */ /* 0x000fe20000000000 */
[----:B------:R-:W-:Y:S03]  /*0d20*/  BSSY.RECONVERGENT B2, `(.L_x_14) ;  /* 0x0000035000027945 */ /* 0x000fe60003800200 */
[----:B------:R-:W-:Y:S01]  /*0d30*/  IMAD.IADD R9, R9, 0x1, -R0 ;  /* 0x0000000109097824 */ /* 0x000fe200078e0a00 */
[C---:B------:R-:W-:Y:S01]  /*0d40*/  IADD3 R7, PT, PT, R3.reuse, 0x7f, -R7 ;  /* 0x0000007f03077810 */ /* 0x040fe20007ffe807 */
[----:B------:R-:W-:Y:S02]  /*0d50*/  IMAD R0, R3, -0x800000, R6 ;  /* 0xff80000003007824 */ /* 0x000fe400078e0206 */
[----:B------:R-:W0:Y:S01]  /*0d60*/  MUFU.RCP R10, R9 ;  /* 0x00000009000a7308 */ /* 0x000e220000001000 */
[----:B------:R-:W-:Y:S01]  /*0d70*/  FADD.FTZ R11, -R9, -RZ ;  /* 0x800000ff090b7221 */ /* 0x000fe20000010100 */
[----:B------:R-:W-:-:S03]  /*0d80*/  IMAD.IADD R7, R7, 0x1, R8 ;  /* 0x0000000107077824 */ /* 0x000fc600078e0208 */
[----:B0-----:R-:W-:-:S04]  /*0d90*/  FFMA R13, R10, R11, 1 ;  /* 0x3f8000000a0d7423 */ /* 0x001fc8000000000b */
[----:B------:R-:W-:-:S04]  /*0da0*/  FFMA R15, R10, R13, R10 ;  /* 0x0000000d0a0f7223 */ /* 0x000fc8000000000a */
[----:B------:R-:W-:-:S04]  /*0db0*/  FFMA R6, R0, R15, RZ ;  /* 0x0000000f00067223 */ /* 0x000fc800000000ff */
[----:B------:R-:W-:-:S04]  /*0dc0*/  FFMA R13, R11, R6, R0 ;  /* 0x000000060b0d7223 */ /* 0x000fc80000000000 */
[----:B------:R-:W-:-:S04]  /*0dd0*/  FFMA R6, R15, R13, R6 ;  /* 0x0000000d0f067223 */ /* 0x000fc80000000006 */
[----:B------:R-:W-:-:S04]  /*0de0*/  FFMA R11, R11, R6, R0 ;  /* 0x000000060b0b7223 */ /* 0x000fc80000000000 */
[----:B------:R-:W-:-:S05]  /*0df0*/  FFMA R0, R15, R11, R6 ;  /* 0x0000000b0f007223 */ /* 0x000fca0000000006 */
[----:B------:R-:W-:-:S04]  /*0e00*/  SHF.R.U32.HI R3, RZ, 0x17, R0 ;  /* 0x00000017ff037819 */ /* 0x000fc80000011600 */
[----:B------:R-:W-:-:S05]  /*0e10*/  LOP3.LUT R3, R3, 0xff, RZ, 0xc0, !PT ;  /* 0x000000ff03037812 */ /* 0x000fca00078ec0ff */
[----:B------:R-:W-:-:S04]  /*0e20*/  IMAD.IADD R9, R3, 0x1, R7 ;  /* 0x0000000103097824 */ /* 0x000fc800078e0207 */
[----:B------:R-:W-:-:S05]  /*0e30*/  VIADD R3, R9, 0xffffffff ;  /* 0xffffffff09037836 */ /* 0x000fca0000000000 */
[----:B------:R-:W-:-:S13]  /*0e40*/  ISETP.GE.U32.AND P0, PT, R3, 0xfe, PT ;  /* 0x000000fe0300780c */ /* 0x000fda0003f06070 */
[----:B------:R-:W-:Y:S05]  /*0e50*/  @!P0 BRA `(.L_x_15) ;  /* 0x0000000000808947 */ /* 0x000fea0003800000 */
[----:B------:R-:W-:-:S13]  /*0e60*/  ISETP.GT.AND P0, PT, R9, 0xfe, PT ;  /* 0x000000fe0900780c */ /* 0x000fda0003f04270 */
[----:B------:R-:W-:Y:S05]  /*0e70*/  @P0 BRA `(.L_x_16) ;  /* 0x00000000006c0947 */ /* 0x000fea0003800000 */
[----:B------:R-:W-:-:S13]  /*0e80*/  ISETP.GE.AND P0, PT, R9, 0x1, PT ;  /* 0x000000010900780c */ /* 0x000fda0003f06270 */
[----:B------:R-:W-:Y:S05]  /*0e90*/  @P0 BRA `(.L_x_17) ;  /* 0x0000000000740947 */ /* 0x000fea0003800000 */
[----:B------:R-:W-:Y:S02]  /*0ea0*/  ISETP.GE.AND P0, PT, R9, -0x18, PT ;  /* 0xffffffe80900780c */ /* 0x000fe40003f06270 */
[----:B------:R-:W-:-:S11]  /*0eb0*/  LOP3.LUT R0, R0, 0x80000000, RZ, 0xc0, !PT ;  /* 0x8000000000007812 */ /* 0x000fd600078ec0ff */
[----:B------:R-:W-:Y:S05]  /*0ec0*/  @!P0 BRA `(.L_x_17) ;  /* 0x0000000000688947 */ /* 0x000fea0003800000 */
[-CC-:B------:R-:W-:Y:S01]  /*0ed0*/  FFMA.RZ R3, R15, R11.reuse, R6.reuse ;  /* 0x0000000b0f037223 */ /* 0x180fe2000000c006 */
[C---:B------:R-:W-:Y:S01]  /*0ee0*/  VIADD R8, R9.reuse, 0x20 ;  /* 0x0000002009087836 */ /* 0x040fe20000000000 */
[C---:B------:R-:W-:Y:S02]  /*0ef0*/  ISETP.NE.AND P2, PT, R9.reuse, RZ, PT ;  /* 0x000000ff0900720c */ /* 0x040fe40003f45270 */
[----:B------:R-:W-:Y:S01]  /*0f00*/  ISETP.NE.AND P1, PT, R9, RZ, PT ;  /* 0x000000ff0900720c */ /* 0x000fe20003f25270 */
[----:B------:R-:W-:Y:S01]  /*0f10*/  IMAD.MOV R9, RZ, RZ, -R9 ;  /* 0x000000ffff097224 */ /* 0x000fe200078e0a09 */
[----:B------:R-:W-:Y:S01]  /*0f20*/  LOP3.LUT R7, R3, 0x7fffff, RZ, 0xc0, !PT ;  /* 0x007fffff03077812 */ /* 0x000fe200078ec0ff */
[CCC-:B------:R-:W-:Y:S01]  /*0f30*/  FFMA.RP R3, R15.reuse, R11.reuse, R6.reuse ;  /* 0x0000000b0f037223 */ /* 0x1c0fe20000008006 */
[----:B------:R-:W-:Y:S02]  /*0f40*/  FFMA.RM R6, R15, R11, R6 ;  /* 0x0000000b0f067223 */ /* 0x000fe40000004006 */
[----:B------:R-:W-:-:S03]  /*0f50*/  LOP3.LUT R7, R7, 0x800000, RZ, 0xfc, !PT ;  /* 0x0080000007077812 */ /* 0x000fc600078efcff */
[----:B------:R-:W-:Y:S02]  /*0f60*/  FSETP.NEU.FTZ.AND P0, PT, R3, R6, PT ;  /* 0x000000060300720b */ /* 0x000fe40003f1d000 */
[----:B------:R-:W-:Y:S02]  /*0f70*/  SHF.L.U32 R8, R7, R8, RZ ;  /* 0x0000000807087219 */ /* 0x000fe400000006ff */
[----:B------:R-:W-:Y:S02]  /*0f80*/  SEL R6, R9, RZ, P2 ;  /* 0x000000ff09067207 */ /* 0x000fe40001000000 */
[----:B------:R-:W-:Y:S02]  /*0f90*/  ISETP.NE.AND P1, PT, R8, RZ, P1 ;  /* 0x000000ff0800720c */ /* 0x000fe40000f25270 */
[----:B------:R-:W-:Y:S02]  /*0fa0*/  SHF.R.U32.HI R6, RZ, R6, R7 ;  /* 0x00000006ff067219 */ /* 0x000fe40000011607 */
[----:B------:R-:W-:-:S02]  /*0fb0*/  PLOP3.LUT P0, PT, P0, P1, PT, 0xf8, 0x8f ;  /* 0x00000000008f781c */ /* 0x000fc40000703f70 */
[----:B------:R-:W-:Y:S02]  /*0fc0*/  SHF.R.U32.HI R8, RZ, 0x1, R6 ;  /* 0x00000001ff087819 */ /* 0x000fe40000011606 */
[----:B------:R-:W-:-:S04]  /*0fd0*/  SEL R3, RZ, 0x1, !P0 ;  /* 0x00000001ff037807 */ /* 0x000fc80004000000 */
[----:B------:R-:W-:-:S04]  /*0fe0*/  LOP3.LUT R3, R3, 0x1, R8, 0xf8, !PT ;  /* 0x0000000103037812 */ /* 0x000fc800078ef808 */
[----:B------:R-:W-:-:S05]  /*0ff0*/  LOP3.LUT R3, R3, R6, RZ, 0xc0, !PT ;  /* 0x0000000603037212 */ /* 0x000fca00078ec0ff */
[----:B------:R-:W-:-:S05]  /*1000*/  IMAD.IADD R3, R8, 0x1, R3 ;  /* 0x0000000108037824 */ /* 0x000fca00078e0203 */
[----:B------:R-:W-:Y:S01]  /*1010*/  LOP3.LUT R0, R3, R0, RZ, 0xfc, !PT ;  /* 0x0000000003007212 */ /* 0x000fe200078efcff */
[----:B------:R-:W-:Y:S06]  /*1020*/  BRA `(.L_x_17) ;  /* 0x0000000000107947 */ /* 0x000fec0003800000 */
.L_x_16:
[----:B------:R-:W-:-:S04]  /*1030*/  LOP3.LUT R0, R0, 0x80000000, RZ, 0xc0, !PT ;  /* 0x8000000000007812 */ /* 0x000fc800078ec0ff */
[----:B------:R-:W-:Y:S01]  /*1040*/  LOP3.LUT R0, R0, 0x7f800000, RZ, 0xfc, !PT ;  /* 0x7f80000000007812 */ /* 0x000fe200078efcff */
[----:B------:R-:W-:Y:S06]  /*1050*/  BRA `(.L_x_17) ;  /* 0x0000000000047947 */ /* 0x000fec0003800000 */
.L_x_15:
[----:B------:R-:W-:-:S07]  /*1060*/  IMAD R0, R7, 0x800000, R0 ;  /* 0x0080000007007824 */ /* 0x000fce00078e0200 */
.L_x_17:
[----:B------:R-:W-:Y:S05]  /*1070*/  BSYNC.RECONVERGENT B2 ;  /* 0x0000000000027941 */ /* 0x000fea0003800200 */
.L_x_14:
[----:B------:R-:W-:Y:S05]  /*1080*/  BRA `(.L_x_18) ;  /* 0x0000000000207947 */ /* 0x000fea0003800000 */
.L_x_13:
[----:B------:R-:W-:-:S04]  /*1090*/  LOP3.LUT R0, R9, 0x80000000, R6, 0x48, !PT ;  /* 0x8000000009007812 */ /* 0x000fc800078e4806 */
[----:B------:R-:W-:Y:S01]  /*10a0*/  LOP3.LUT R0, R0, 0x7f800000, RZ, 0xfc, !PT ;  /* 0x7f80000000007812 */ /* 0x000fe200078efcff */
[----:B------:R-:W-:Y:S06]  /*10b0*/  BRA `(.L_x_18) ;  /* 0x0000000000147947 */ /* 0x000fec0003800000 */
.L_x_12:
[----:B------:R-:W-:Y:S01]  /*10c0*/  LOP3.LUT R0, R9, 0x80000000, R6, 0x48, !PT ;  /* 0x8000000009007812 */ /* 0x000fe200078e4806 */
[----:B------:R-:W-:Y:S06]  /*10d0*/  BRA `(.L_x_18) ;  /* 0x00000000000c7947 */ /* 0x000fec0003800000 */
.L_x_11:
[----:B------:R-:W0:Y:S01]  /*10e0*/  MUFU.RSQ R0, -QNAN ;  /* 0xffc0000000007908 */ /* 0x000e220000001400 */
[----:B------:R-:W-:Y:S05]  /*10f0*/  BRA `(.L_x_18) ;  /* 0x0000000000047947 */ /* 0x000fea0003800000 */
.L_x_10:
[----:B------:R-:W-:-:S07]  /*1100*/  FADD.FTZ R0, R0, R3 ;  /* 0x0000000300007221 */ /* 0x000fce0000010000 */
.L_x_18:
[----:B------:R-:W-:Y:S05]  /*1110*/  BSYNC.RECONVERGENT B1 ;  /* 0x0000000000017941 */ /* 0x000fea0003800200 */
.L_x_8:
[----:B------:R-:W-:-:S04]  /*1120*/  IMAD.MOV.U32 R3, RZ, RZ, 0x0 ;  /* 0x00000000ff037424 */ /* 0x000fc800078e00ff */
[----:B0-----:R-:W-:Y:S05]  /*1130*/  RET.REL.NODEC R2 `(_Z5solvemPfS_S_) ;  /* 0xffffffec02b07950 */ /* 0x001fea0003c3ffff */
.L_x_19:
[----:B------:R-:W-:-:S00]  /*1140*/  BRA `(.L_x_19) ;  /* 0xfffffffc00fc7947 */ /* 0x000fc0000383ffff */
[----:B------:R-:W-:-:S00]  /*1150*/  NOP ;  /* 0x0000000000007918 */ /* 0x000fc00000000000 */
        /* <DEDUP_REMOVED lines=10> */
.L_x_21:


//--------------------- .nv.shared.reserved.0     --------------------------
	.section	.nv.shared.reserved.0,"aw",@nobits
	.weak		__nv_reservedSMEM_offset_0_alias
	.size		__nv_reservedSMEM_offset_0_alias, 0, 64
	.other		__nv_reservedSMEM_offset_0_alias,@"STO_CUDA_RESERVED_SHARED STV_DEFAULT"
__nv_reservedSMEM_offset_0_alias:
	.zero		0
	.zero		64


//--------------------- .nv.constant0._Z5solvemPfS_S_ --------------------------
	.section	.nv.constant0._Z5solvemPfS_S_,"a",@progbits
	.sectionflags	@""
	.align	4
.nv.constant0._Z5solvemPfS_S_:
	.zero		928


//--------------------- SYMBOLS --------------------------

	.type		.nv.reservedSmem.offset0,@object
	.size		.nv.reservedSmem.offset0,0x4
